//
// Generated by NVIDIA NVVM Compiler
//
// Compiler Build ID: CL-36424714
// Cuda compilation tools, release 13.0, V13.0.88
// Based on NVVM 20.0.0
//

.version 9.0
.target sm_100
.address_size 64


.entry _Z5gd_cuPfS_S_S_S_S_(
	.param .u64 .ptr .align 1 _Z5gd_cuPfS_S_S_S_S__param_0,
	.param .u64 .ptr .align 1 _Z5gd_cuPfS_S_S_S_S__param_1,
	.param .u64 .ptr .align 1 _Z5gd_cuPfS_S_S_S_S__param_2,
	.param .u64 .ptr .align 1 _Z5gd_cuPfS_S_S_S_S__param_3,
	.param .u64 .ptr .align 1 _Z5gd_cuPfS_S_S_S_S__param_4,
	.param .u64 .ptr .align 1 _Z5gd_cuPfS_S_S_S_S__param_5
)
{
	.reg .pred 	%p<2>;
	.reg .b32 	%r<2>;
	.reg .b32 	%f<90>;
	.reg .b64 	%rd<18>;
	.reg .b64 	%fd<5>;

	ld.param.u64 	%rd5, [_Z5gd_cuPfS_S_S_S_S__param_0];
	ld.param.u64 	%rd6, [_Z5gd_cuPfS_S_S_S_S__param_1];
	ld.param.u64 	%rd7, [_Z5gd_cuPfS_S_S_S_S__param_2];
	ld.param.u64 	%rd8, [_Z5gd_cuPfS_S_S_S_S__param_3];
	ld.param.u64 	%rd9, [_Z5gd_cuPfS_S_S_S_S__param_4];
	ld.param.u64 	%rd4, [_Z5gd_cuPfS_S_S_S_S__param_5];
	cvta.to.global.u64 	%rd1, %rd8;
	cvta.to.global.u64 	%rd2, %rd7;
	cvta.to.global.u64 	%rd10, %rd5;
	cvta.to.global.u64 	%rd3, %rd9;
	cvta.to.global.u64 	%rd11, %rd6;
	mov.u32 	%r1, %tid.x;
	mul.wide.u32 	%rd12, %r1, 4;
	add.s64 	%rd13, %rd11, %rd12;
	ld.global.f32 	%f1, [%rd13];
	ld.global.f32 	%f2, [%rd3];
	sub.f32 	%f3, %f1, %f2;
	ld.global.f32 	%f4, [%rd3+4];
	add.s64 	%rd14, %rd10, %rd12;
	ld.global.f32 	%f5, [%rd14];
	mul.f32 	%f6, %f4, %f5;
	sub.f32 	%f7, %f3, %f6;
	mul.f32 	%f8, %f7, 0fC0000000;
	add.s64 	%rd15, %rd2, %rd12;
	st.global.f32 	[%rd15], %f8;
	ld.global.f32 	%f9, [%rd13];
	ld.global.f32 	%f10, [%rd3];
	sub.f32 	%f11, %f9, %f10;
	ld.global.f32 	%f12, [%rd3+4];
	ld.global.f32 	%f13, [%rd14];
	mul.f32 	%f14, %f12, %f13;
	sub.f32 	%f15, %f11, %f14;
	cvt.f64.f32 	%fd1, %f15;
	mul.f64 	%fd2, %fd1, 0dC000000000000000;
	cvt.f64.f32 	%fd3, %f13;
	mul.f64 	%fd4, %fd2, %fd3;
	cvt.rn.f32.f64 	%f16, %fd4;
	add.s64 	%rd16, %rd1, %rd12;
	st.global.f32 	[%rd16], %f16;
	bar.sync 	0;
	setp.ne.s32 	%p1, %r1, 0;
	@%p1 bra 	$L__BB0_2;
	cvta.to.global.u64 	%rd17, %rd4;
	ld.global.f32 	%f17, [%rd2+4];
	ld.global.f32 	%f18, [%rd2];
	add.f32 	%f19, %f17, %f18;
	st.global.f32 	[%rd2], %f19;
	ld.global.f32 	%f20, [%rd1+4];
	ld.global.f32 	%f21, [%rd1];
	add.f32 	%f22, %f20, %f21;
	st.global.f32 	[%rd1], %f22;
	ld.global.f32 	%f23, [%rd2+8];
	ld.global.f32 	%f24, [%rd2];
	add.f32 	%f25, %f23, %f24;
	st.global.f32 	[%rd2], %f25;
	ld.global.f32 	%f26, [%rd1+8];
	ld.global.f32 	%f27, [%rd1];
	add.f32 	%f28, %f26, %f27;
	st.global.f32 	[%rd1], %f28;
	ld.global.f32 	%f29, [%rd2+12];
	ld.global.f32 	%f30, [%rd2];
	add.f32 	%f31, %f29, %f30;
	st.global.f32 	[%rd2], %f31;
	ld.global.f32 	%f32, [%rd1+12];
	ld.global.f32 	%f33, [%rd1];
	add.f32 	%f34, %f32, %f33;
	st.global.f32 	[%rd1], %f34;
	ld.global.f32 	%f35, [%rd2+16];
	ld.global.f32 	%f36, [%rd2];
	add.f32 	%f37, %f35, %f36;
	st.global.f32 	[%rd2], %f37;
	ld.global.f32 	%f38, [%rd1+16];
	ld.global.f32 	%f39, [%rd1];
	add.f32 	%f40, %f38, %f39;
	st.global.f32 	[%rd1], %f40;
	ld.global.f32 	%f41, [%rd2+20];
	ld.global.f32 	%f42, [%rd2];
	add.f32 	%f43, %f41, %f42;
	st.global.f32 	[%rd2], %f43;
	ld.global.f32 	%f44, [%rd1+20];
	ld.global.f32 	%f45, [%rd1];
	add.f32 	%f46, %f44, %f45;
	st.global.f32 	[%rd1], %f46;
	ld.global.f32 	%f47, [%rd2+24];
	ld.global.f32 	%f48, [%rd2];
	add.f32 	%f49, %f47, %f48;
	st.global.f32 	[%rd2], %f49;
	ld.global.f32 	%f50, [%rd1+24];
	ld.global.f32 	%f51, [%rd1];
	add.f32 	%f52, %f50, %f51;
	st.global.f32 	[%rd1], %f52;
	ld.global.f32 	%f53, [%rd2+28];
	ld.global.f32 	%f54, [%rd2];
	add.f32 	%f55, %f53, %f54;
	st.global.f32 	[%rd2], %f55;
	ld.global.f32 	%f56, [%rd1+28];
	ld.global.f32 	%f57, [%rd1];
	add.f32 	%f58, %f56, %f57;
	st.global.f32 	[%rd1], %f58;
	ld.global.f32 	%f59, [%rd2+32];
	ld.global.f32 	%f60, [%rd2];
	add.f32 	%f61, %f59, %f60;
	st.global.f32 	[%rd2], %f61;
	ld.global.f32 	%f62, [%rd1+32];
	ld.global.f32 	%f63, [%rd1];
	add.f32 	%f64, %f62, %f63;
	st.global.f32 	[%rd1], %f64;
	ld.global.f32 	%f65, [%rd2+36];
	ld.global.f32 	%f66, [%rd2];
	add.f32 	%f67, %f65, %f66;
	st.global.f32 	[%rd2], %f67;
	ld.global.f32 	%f68, [%rd1+36];
	ld.global.f32 	%f69, [%rd1];
	add.f32 	%f70, %f68, %f69;
	st.global.f32 	[%rd1], %f70;
	ld.global.f32 	%f71, [%rd17];
	ld.global.f32 	%f72, [%rd2];
	fma.rn.f32 	%f73, %f72, %f72, %f71;
	st.global.f32 	[%rd17], %f73;
	ld.global.f32 	%f74, [%rd17+4];
	ld.global.f32 	%f75, [%rd1];
	fma.rn.f32 	%f76, %f75, %f75, %f74;
	st.global.f32 	[%rd17+4], %f76;
	ld.global.f32 	%f77, [%rd3];
	sqrt.rn.f32 	%f78, %f73;
	rcp.rn.f32 	%f79, %f78;
	ld.global.f32 	%f80, [%rd2];
	mul.f32 	%f81, %f79, %f80;
	sub.f32 	%f82, %f77, %f81;
	st.global.f32 	[%rd3], %f82;
	ld.global.f32 	%f83, [%rd3+4];
	ld.global.f32 	%f84, [%rd17+4];
	sqrt.rn.f32 	%f85, %f84;
	rcp.rn.f32 	%f86, %f85;
	ld.global.f32 	%f87, [%rd1];
	mul.f32 	%f88, %f86, %f87;
	sub.f32 	%f89, %f83, %f88;
	st.global.f32 	[%rd3+4], %f89;
$L__BB0_2:
	ret;

}


// ===== COMPILED SASS (sm_100) =====

	.target	sm_100

	.elftype	@"ET_EXEC"


//--------------------- .note.nv.tkinfo           --------------------------
	.section	.note.nv.tkinfo,"",@"SHT_NOTE"
	.sectionflags	@"SHF_NOTE_NV_TKINFO"
	.tkinfo
        /*0018*/ 	.word	0x00000002
        /*0030*/ 	.string	""
        /*0030*/ 	.string	"ptxas"
        /*0030*/ 	.string	"Cuda compilation tools, release 13.0, V13.0.88"
        /*0030*/ 	.string	"Build cuda_13.0.r13.0/compiler.36424714_0"
        /*0030*/ 	.string	"-arch sm_100 -m 64 "



//--------------------- .note.nv.cuinfo           --------------------------
	.section	.note.nv.cuinfo,"",@"SHT_NOTE"
	.sectionflags	@"SHF_NOTE_NV_CUINFO"
        /*0018*/ 	.short	0x0002
        /*001a*/ 	.short	0x0064
        /*001c*/ 	.short	0x0082
	.zero		2


//--------------------- .nv.info                  --------------------------
	.section	.nv.info,"",@"SHT_CUDA_INFO"
	.align	4


	//----- nvinfo : EIATTR_REGCOUNT
	.align		4
        /*0000*/ 	.byte	0x04, 0x2f
        /*0002*/ 	.short	(.L_1 - .L_0)
	.align		4
.L_0:
        /*0004*/ 	.word	index@(_Z5gd_cuPfS_S_S_S_S_)
        /*0008*/ 	.word	0x00000014


	//----- nvinfo : EIATTR_FRAME_SIZE
	.align		4
.L_1:
        /*000c*/ 	.byte	0x04, 0x11
        /*000e*/ 	.short	(.L_3 - .L_2)
	.align		4
.L_2:
        /*0010*/ 	.word	index@($__internal_1_$__cuda_sm20_sqrt_rn_f32_slowpath)
        /*0014*/ 	.word	0x00000000


	//----- nvinfo : EIATTR_FRAME_SIZE
	.align		4
.L_3:
        /*0018*/ 	.byte	0x04, 0x11
        /*001a*/ 	.short	(.L_5 - .L_4)
	.align		4
.L_4:
        /*001c*/ 	.word	index@($__internal_0_$__cuda_sm20_rcp_rn_f32_slowpath)
        /*0020*/ 	.word	0x00000000


	//----- nvinfo : EIATTR_FRAME_SIZE
	.align		4
.L_5:
        /*0024*/ 	.byte	0x04, 0x11
        /*0026*/ 	.short	(.L_7 - .L_6)
	.align		4
.L_6:
        /*0028*/ 	.word	index@(_Z5gd_cuPfS_S_S_S_S_)
        /*002c*/ 	.word	0x00000000


	//----- nvinfo : EIATTR_MIN_STACK_SIZE
	.align		4
.L_7:
        /*0030*/ 	.byte	0x04, 0x12
        /*0032*/ 	.short	(.L_9 - .L_8)
	.align		4
.L_8:
        /*0034*/ 	.word	index@(_Z5gd_cuPfS_S_S_S_S_)
        /*0038*/ 	.word	0x00000000
.L_9:


//--------------------- .nv.compat                --------------------------
	.section	.nv.compat,"",@"SHT_CUDA_COMPAT_INFO"
	.align	4
        /*0000*/ 	.byte	0x02, 0x09, 0x00, 0x00, 0x02, 0x02, 0x01, 0x00, 0x02, 0x05, 0x05, 0x00, 0x03, 0x07, 0x01, 0x01
        /*0010*/ 	.byte	0x02, 0x03, 0x00, 0x00, 0x02, 0x06, 0x01, 0x00, 0x04, 0x0b, 0x08, 0x00, 0x01, 0x00, 0x00, 0x00
        /*0020*/ 	.byte	0x00, 0x00, 0x00, 0x00


//--------------------- .nv.info._Z5gd_cuPfS_S_S_S_S_ --------------------------
	.section	.nv.info._Z5gd_cuPfS_S_S_S_S_,"",@"SHT_CUDA_INFO"
	.sectionflags	@""
	.align	4


	//----- nvinfo : EIATTR_CUDA_API_VERSION
	.align		4
        /*0000*/ 	.byte	0x04, 0x37
        /*0002*/ 	.short	(.L_11 - .L_10)
.L_10:
        /*0004*/ 	.word	0x00000082


	//----- nvinfo : EIATTR_KPARAM_INFO
	.align		4
.L_11:
        /*0008*/ 	.byte	0x04, 0x17
        /*000a*/ 	.short	(.L_13 - .L_12)
.L_12:
        /*000c*/ 	.word	0x00000000
        /*0010*/ 	.short	0x0005
        /*0012*/ 	.short	0x0028
        /*0014*/ 	.byte	0x00, 0xf5, 0x21, 0x00


	//----- nvinfo : EIATTR_KPARAM_INFO
	.align		4
.L_13:
        /*0018*/ 	.byte	0x04, 0x17
        /*001a*/ 	.short	(.L_15 - .L_14)
.L_14:
        /*001c*/ 	.word	0x00000000
        /*0020*/ 	.short	0x0004
        /*0022*/ 	.short	0x0020
        /*0024*/ 	.byte	0x00, 0xf5, 0x21, 0x00


	//----- nvinfo : EIATTR_KPARAM_INFO
	.align		4
.L_15:
        /*0028*/ 	.byte	0x04, 0x17
        /*002a*/ 	.short	(.L_17 - .L_16)
.L_16:
        /*002c*/ 	.word	0x00000000
        /*0030*/ 	.short	0x0003
        /*0032*/ 	.short	0x0018
        /*0034*/ 	.byte	0x00, 0xf5, 0x21, 0x00


	//----- nvinfo : EIATTR_KPARAM_INFO
	.align		4
.L_17:
        /*0038*/ 	.byte	0x04, 0x17
        /*003a*/ 	.short	(.L_19 - .L_18)
.L_18:
        /*003c*/ 	.word	0x00000000
        /*0040*/ 	.short	0x0002
        /*0042*/ 	.short	0x0010
        /*0044*/ 	.byte	0x00, 0xf5, 0x21, 0x00


	//----- nvinfo : EIATTR_KPARAM_INFO
	.align		4
.L_19:
        /*0048*/ 	.byte	0x04, 0x17
        /*004a*/ 	.short	(.L_21 - .L_20)
.L_20:
        /*004c*/ 	.word	0x00000000
        /*0050*/ 	.short	0x0001
        /*0052*/ 	.short	0x0008
        /*0054*/ 	.byte	0x00, 0xf5, 0x21, 0x00


	//----- nvinfo : EIATTR_KPARAM_INFO
	.align		4
.L_21:
        /*0058*/ 	.byte	0x04, 0x17
        /*005a*/ 	.short	(.L_23 - .L_22)
.L_22:
        /*005c*/ 	.word	0x00000000
        /*0060*/ 	.short	0x0000
        /*0062*/ 	.short	0x0000
        /*0064*/ 	.byte	0x00, 0xf5, 0x21, 0x00


	//----- nvinfo : EIATTR_SPARSE_MMA_MASK
	.align		4
.L_23:
        /*0068*/ 	.byte	0x03, 0x50
        /*006a*/ 	.short	0x0000


	//----- nvinfo : EIATTR_MAXREG_COUNT
	.align		4
        /*006c*/ 	.byte	0x03, 0x1b
        /*006e*/ 	.short	0x00ff


	//----- nvinfo : EIATTR_NUM_BARRIERS
	.align		4
        /*0070*/ 	.byte	0x02, 0x4c
        /*0072*/ 	.byte	0x01
	.zero		1


	//----- nvinfo : EIATTR_MERCURY_ISA_VERSION
	.align		4
        /*0074*/ 	.byte	0x03, 0x5f
        /*0076*/ 	.short	0x0101


	//----- nvinfo : EIATTR_VRC_CTA_INIT_COUNT
	.align		4
        /*0078*/ 	.byte	0x02, 0x4a
	.zero		1
	.zero		1


	//----- nvinfo : EIATTR_EXIT_INSTR_OFFSETS
	.align		4
        /*007c*/ 	.byte	0x04, 0x1c
        /*007e*/ 	.short	(.L_25 - .L_24)


	//   ....[0]....
.L_24:
        /*0080*/ 	.word	0x00000220


	//   ....[1]....
        /*0084*/ 	.word	0x00000b00


	//----- nvinfo : EIATTR_CRS_STACK_SIZE
	.align		4
.L_25:
        /*0088*/ 	.byte	0x04, 0x1e
        /*008a*/ 	.short	(.L_27 - .L_26)
.L_26:
        /*008c*/ 	.word	0x00000000


	//----- nvinfo : EIATTR_CBANK_PARAM_SIZE
	.align		4
.L_27:
        /*0090*/ 	.byte	0x03, 0x19
        /*0092*/ 	.short	0x0030


	//----- nvinfo : EIATTR_PARAM_CBANK
	.align		4
        /*0094*/ 	.byte	0x04, 0x0a
        /*0096*/ 	.short	(.L_29 - .L_28)
	.align		4
.L_28:
        /*0098*/ 	.word	index@(.nv.constant0._Z5gd_cuPfS_S_S_S_S_)
        /*009c*/ 	.short	0x0380
        /*009e*/ 	.short	0x0030


	//----- nvinfo : EIATTR_SW_WAR
	.align		4
.L_29:
        /*00a0*/ 	.byte	0x04, 0x36
        /*00a2*/ 	.short	(.L_31 - .L_30)
.L_30:
        /*00a4*/ 	.word	0x00000008
.L_31:


//--------------------- .nv.callgraph             --------------------------
	.section	.nv.callgraph,"",@"SHT_CUDA_CALLGRAPH"
	.align	4
	.sectionentsize	8
	.align		4
        /*0000*/ 	.word	0x00000000
	.align		4
        /*0004*/ 	.word	0xffffffff
	.align		4
        /*0008*/ 	.word	0x00000000
	.align		4
        /*000c*/ 	.word	0xfffffffe
	.align		4
        /*0010*/ 	.word	0x00000000
	.align		4
        /*0014*/ 	.word	0xfffffffd
	.align		4
        /*0018*/ 	.word	0x00000000
	.align		4
        /*001c*/ 	.word	0xfffffffc


//--------------------- .text._Z5gd_cuPfS_S_S_S_S_ --------------------------
	.section	.text._Z5gd_cuPfS_S_S_S_S_,"ax",@progbits
	.align	128
.text._Z5gd_cuPfS_S_S_S_S_:
        .type           _Z5gd_cuPfS_S_S_S_S_,@function
        .size           _Z5gd_cuPfS_S_S_S_S_,(.L_x_13 - _Z5gd_cuPfS_S_S_S_S_)
        .other          _Z5gd_cuPfS_S_S_S_S_,@"STO_CUDA_ENTRY STV_DEFAULT"
_Z5gd_cuPfS_S_S_S_S_:
[----:B------:R-:W-:Y:S01]  /*0000*/  LDC R1, c[0x0][0x37c] ;  /* 0x0000df00ff017b82 */ /* 0x000fe20000000800 */
[----:B------:R-:W0:Y:S07]  /*0010*/  S2R R0, SR_TID.X ;  /* 0x0000000000007919 */ /* 0x000e2e0000002100 */
[----:B------:R-:W0:Y:S01]  /*0020*/  LDC.64 R6, c[0x0][0x388] ;  /* 0x0000e200ff067b82 */ /* 0x000e220000000a00 */
[----:B------:R-:W1:Y:S07]  /*0030*/  LDCU.64 UR4, c[0x0][0x358] ;  /* 0x00006b00ff0477ac */ /* 0x000e6e0008000a00 */
[----:B------:R-:W2:Y:S08]  /*0040*/  LDC.64 R4, c[0x0][0x380] ;  /* 0x0000e000ff047b82 */ /* 0x000eb00000000a00 */
[----:B------:R-:W3:Y:S08]  /*0050*/  LDC.64 R2, c[0x0][0x3a0] ;  /* 0x0000e800ff027b82 */ /* 0x000ef00000000a00 */
[----:B------:R-:W4:Y:S01]  /*0060*/  LDC.64 R8, c[0x0][0x390] ;  /* 0x0000e400ff087b82 */ /* 0x000f220000000a00 */
[----:B0-----:R-:W-:-:S07]  /*0070*/  IMAD.WIDE.U32 R6, R0, 0x4, R6 ;  /* 0x0000000400067825 */ /* 0x001fce00078e0006 */
[----:B------:R-:W0:Y:S01]  /*0080*/  LDC.64 R14, c[0x0][0x398] ;  /* 0x0000e600ff0e7b82 */ /* 0x000e220000000a00 */
[C---:B--2---:R-:W-:Y:S01]  /*0090*/  IMAD.WIDE.U32 R4, R0.reuse, 0x4, R4 ;  /* 0x0000000400047825 */ /* 0x044fe200078e0004 */
[----:B-1----:R-:W2:Y:S04]  /*00a0*/  LDG.E R10, desc[UR4][R6.64] ;  /* 0x00000004060a7981 */ /* 0x002ea8000c1e1900 */
[----:B---3--:R-:W2:Y:S04]  /*00b0*/  LDG.E R11, desc[UR4][R2.64] ;  /* 0x00000004020b7981 */ /* 0x008ea8000c1e1900 */
[----:B------:R-:W3:Y:S04]  /*00c0*/  LDG.E R13, desc[UR4][R2.64+0x4] ;  /* 0x00000404020d7981 */ /* 0x000ee8000c1e1900 */
[----:B------:R-:W3:Y:S01]  /*00d0*/  LDG.E R12, desc[UR4][R4.64] ;  /* 0x00000004040c7981 */ /* 0x000ee2000c1e1900 */
[----:B----4-:R-:W-:-:S04]  /*00e0*/  IMAD.WIDE.U32 R8, R0, 0x4, R8 ;  /* 0x0000000400087825 */ /* 0x010fc800078e0008 */
[----:B--2---:R-:W-:-:S04]  /*00f0*/  FADD R10, R10, -R11 ;  /* 0x8000000b0a0a7221 */ /* 0x004fc80000000000 */
[----:B---3--:R-:W-:-:S04]  /*0100*/  FFMA R10, -R13, R12, R10 ;  /* 0x0000000c0d0a7223 */ /* 0x008fc8000000010a */
[----:B------:R-:W-:-:S05]  /*0110*/  FMUL R17, R10, -2 ;  /* 0xc00000000a117820 */ /* 0x000fca0000400000 */
[----:B------:R1:W-:Y:S04]  /*0120*/  STG.E desc[UR4][R8.64], R17 ;  /* 0x0000001108007986 */ /* 0x0003e8000c101904 */
[----:B------:R-:W2:Y:S04]  /*0130*/  LDG.E R10, desc[UR4][R6.64] ;  /* 0x00000004060a7981 */ /* 0x000ea8000c1e1900 */
[----:B------:R-:W2:Y:S04]  /*0140*/  LDG.E R11, desc[UR4][R2.64] ;  /* 0x00000004020b7981 */ /* 0x000ea8000c1e1900 */
[----:B------:R0:W3:Y:S04]  /*0150*/  LDG.E R12, desc[UR4][R4.64] ;  /* 0x00000004040c7981 */ /* 0x0000e8000c1e1900 */
[----:B------:R-:W3:Y:S01]  /*0160*/  LDG.E R13, desc[UR4][R2.64+0x4] ;  /* 0x00000404020d7981 */ /* 0x000ee2000c1e1900 */
[C---:B0-----:R-:W-:Y:S01]  /*0170*/  IMAD.WIDE.U32 R4, R0.reuse, 0x4, R14 ;  /* 0x0000000400047825 */ /* 0x041fe200078e000e */
[----:B------:R-:W-:-:S03]  /*0180*/  ISETP.NE.AND P0, PT, R0, RZ, PT ;  /* 0x000000ff0000720c */ /* 0x000fc60003f05270 */
[----:B--2---:R-:W-:-:S04]  /*0190*/  FADD R10, R10, -R11 ;  /* 0x8000000b0a0a7221 */ /* 0x004fc80000000000 */
[----:B---3--:R-:W-:-:S04]  /*01a0*/  FFMA R16, -R13, R12, R10 ;  /* 0x0000000c0d107223 */ /* 0x008fc8000000010a */
[----:B------:R-:W0:Y:S08]  /*01b0*/  F2F.F64.F32 R10, R16 ;  /* 0x00000010000a7310 */ /* 0x000e300000201800 */
[----:B------:R-:W2:Y:S01]  /*01c0*/  F2F.F64.F32 R12, R12 ;  /* 0x0000000c000c7310 */ /* 0x000ea20000201800 */
[----:B0-----:R-:W-:-:S08]  /*01d0*/  DMUL R10, R10, -2 ;  /* 0xc00000000a0a7828 */ /* 0x001fd00000000000 */
[----:B--2---:R-:W-:-:S10]  /*01e0*/  DMUL R10, R10, R12 ;  /* 0x0000000c0a0a7228 */ /* 0x004fd40000000000 */
[----:B------:R-:W0:Y:S02]  /*01f0*/  F2F.F32.F64 R11, R10 ;  /* 0x0000000a000b7310 */ /* 0x000e240000301000 */
[----:B0-----:R1:W-:Y:S01]  /*0200*/  STG.E desc[UR4][R4.64], R11 ;  /* 0x0000000b04007986 */ /* 0x0013e2000c101904 */
[----:B------:R-:W-:Y:S06]  /*0210*/  BAR.SYNC.DEFER_BLOCKING 0x0 ;  /* 0x0000000000007b1d */ /* 0x000fec0000010000 */
[----:B------:R-:W-:Y:S05]  /*0220*/  @P0 EXIT ;  /* 0x000000000000094d */ /* 0x000fea0003800000 */
[----:B------:R-:W0:Y:S02]  /*0230*/  LDC.64 R6, c[0x0][0x390] ;  /* 0x0000e400ff067b82 */ /* 0x000e240000000a00 */
[----:B0-----:R-:W2:Y:S04]  /*0240*/  LDG.E R0, desc[UR4][R6.64+0x4] ;  /* 0x0000040406007981 */ /* 0x001ea8000c1e1900 */
[----:B-1----:R-:W2:Y:S02]  /*0250*/  LDG.E R9, desc[UR4][R6.64] ;  /* 0x0000000406097981 */ /* 0x002ea4000c1e1900 */
[----:B------:R-:W0:Y:S01]  /*0260*/  LDC.64 R4, c[0x0][0x398] ;  /* 0x0000e600ff047b82 */ /* 0x000e220000000a00 */
[----:B--2---:R-:W-:-:S05]  /*0270*/  FADD R9, R0, R9 ;  /* 0x0000000900097221 */ /* 0x004fca0000000000 */
[----:B------:R1:W-:Y:S04]  /*0280*/  STG.E desc[UR4][R6.64], R9 ;  /* 0x0000000906007986 */ /* 0x0003e8000c101904 */
[----:B0-----:R-:W2:Y:S04]  /*0290*/  LDG.E R0, desc[UR4][R4.64+0x4] ;  /* 0x0000040404007981 */ /* 0x001ea8000c1e1900 */
[----:B------:R-:W2:Y:S02]  /*02a0*/  LDG.E R11, desc[UR4][R4.64] ;  /* 0x00000004040b7981 */ /* 0x000ea4000c1e1900 */
[----:B--2---:R-:W-:-:S05]  /*02b0*/  FADD R11, R0, R11 ;  /* 0x0000000b000b7221 */ /* 0x004fca0000000000 */
[----:B------:R0:W-:Y:S04]  /*02c0*/  STG.E desc[UR4][R4.64], R11 ;  /* 0x0000000b04007986 */ /* 0x0001e8000c101904 */
[----:B------:R-:W2:Y:S04]  /*02d0*/  LDG.E R0, desc[UR4][R6.64+0x8] ;  /* 0x0000080406007981 */ /* 0x000ea8000c1e1900 */
[----:B------:R-:W2:Y:S02]  /*02e0*/  LDG.E R13, desc[UR4][R6.64] ;  /* 0x00000004060d7981 */ /* 0x000ea4000c1e1900 */
[----:B--2---:R-:W-:-:S05]  /*02f0*/  FADD R13, R0, R13 ;  /* 0x0000000d000d7221 */ /* 0x004fca0000000000 */
[----:B------:R2:W-:Y:S04]  /*0300*/  STG.E desc[UR4][R6.64], R13 ;  /* 0x0000000d06007986 */ /* 0x0005e8000c101904 */
[----:B------:R-:W3:Y:S04]  /*0310*/  LDG.E R0, desc[UR4][R4.64+0x8] ;  /* 0x0000080404007981 */ /* 0x000ee8000c1e1900 */
[----:B------:R-:W3:Y:S02]  /*0320*/  LDG.E R15, desc[UR4][R4.64] ;  /* 0x00000004040f7981 */ /* 0x000ee4000c1e1900 */
[----:B---3--:R-:W-:-:S05]  /*0330*/  FADD R15, R0, R15 ;  /* 0x0000000f000f7221 */ /* 0x008fca0000000000 */
[----:B------:R3:W-:Y:S04]  /*0340*/  STG.E desc[UR4][R4.64], R15 ;  /* 0x0000000f04007986 */ /* 0x0007e8000c101904 */
[----:B------:R-:W4:Y:S04]  /*0350*/  LDG.E R0, desc[UR4][R6.64+0xc] ;  /* 0x00000c0406007981 */ /* 0x000f28000c1e1900 */
[----:B-1----:R-:W4:Y:S02]  /*0360*/  LDG.E R9, desc[UR4][R6.64] ;  /* 0x0000000406097981 */ /* 0x002f24000c1e1900 */
[----:B----4-:R-:W-:-:S05]  /*0370*/  FADD R9, R0, R9 ;  /* 0x0000000900097221 */ /* 0x010fca0000000000 */
[----:B------:R1:W-:Y:S04]  /*0380*/  STG.E desc[UR4][R6.64], R9 ;  /* 0x0000000906007986 */ /* 0x0003e8000c101904 */
[----:B------:R-:W4:Y:S04]  /*0390*/  LDG.E R0, desc[UR4][R4.64+0xc] ;  /* 0x00000c0404007981 */ /* 0x000f28000c1e1900 */
[----:B0-----:R-:W4:Y:S02]  /*03a0*/  LDG.E R11, desc[UR4][R4.64] ;  /* 0x00000004040b7981 */ /* 0x001f24000c1e1900 */
[----:B----4-:R-:W-:-:S05]  /*03b0*/  FADD R11, R0, R11 ;  /* 0x0000000b000b7221 */ /* 0x010fca0000000000 */
[----:B------:R0:W-:Y:S04]  /*03c0*/  STG.E desc[UR4][R4.64], R11 ;  /* 0x0000000b04007986 */ /* 0x0001e8000c101904 */
[----:B------:R-:W4:Y:S04]  /*03d0*/  LDG.E R0, desc[UR4][R6.64+0x10] ;  /* 0x0000100406007981 */ /* 0x000f28000c1e1900 */
[----:B--2---:R-:W4:Y:S02]  /*03e0*/  LDG.E R13, desc[UR4][R6.64] ;  /* 0x00000004060d7981 */ /* 0x004f24000c1e1900 */
[----:B----4-:R-:W-:-:S05]  /*03f0*/  FADD R13, R0, R13 ;  /* 0x0000000d000d7221 */ /* 0x010fca0000000000 */
[----:B------:R2:W-:Y:S04]  /*0400*/  STG.E desc[UR4][R6.64], R13 ;  /* 0x0000000d06007986 */ /* 0x0005e8000c101904 */
[----:B------:R-:W4:Y:S04]  /*0410*/  LDG.E R0, desc[UR4][R4.64+0x10] ;  /* 0x0000100404007981 */ /* 0x000f28000c1e1900 */
[----:B---3--:R-:W4:Y:S02]  /*0420*/  LDG.E R15, desc[UR4][R4.64] ;  /* 0x00000004040f7981 */ /* 0x008f24000c1e1900 */
[----:B----4-:R-:W-:-:S05]  /*0430*/  FADD R15, R0, R15 ;  /* 0x0000000f000f7221 */ /* 0x010fca0000000000 */
        /* <DEDUP_REMOVED lines=32> */
[----:B------:R-:W-:Y:S04]  /*0640*/  STG.E desc[UR4][R4.64], R15 ;  /* 0x0000000f04007986 */ /* 0x000fe8000c101904 */
[----:B------:R-:W0:Y:S04]  /*0650*/  LDG.E R0, desc[UR4][R6.64+0x24] ;  /* 0x0000240406007981 */ /* 0x000e28000c1e1900 */
[----:B-1----:R-:W0:Y:S02]  /*0660*/  LDG.E R9, desc[UR4][R6.64] ;  /* 0x0000000406097981 */ /* 0x002e24000c1e1900 */
[----:B0-----:R-:W-:-:S05]  /*0670*/  FADD R11, R0, R9 ;  /* 0x00000009000b7221 */ /* 0x001fca0000000000 */
[----:B------:R0:W-:Y:S04]  /*0680*/  STG.E desc[UR4][R6.64], R11 ;  /* 0x0000000b06007986 */ /* 0x0001e8000c101904 */
[----:B------:R-:W3:Y:S04]  /*0690*/  LDG.E R0, desc[UR4][R4.64+0x24] ;  /* 0x0000240404007981 */ /* 0x000ee8000c1e1900 */
[----:B------:R-:W3:Y:S01]  /*06a0*/  LDG.E R17, desc[UR4][R4.64] ;  /* 0x0000000404117981 */ /* 0x000ee2000c1e1900 */
[----:B------:R-:W1:Y:S01]  /*06b0*/  LDC.64 R8, c[0x0][0x3a8] ;  /* 0x0000ea00ff087b82 */ /* 0x000e620000000a00 */
[----:B---3--:R-:W-:-:S05]  /*06c0*/  FADD R17, R0, R17 ;  /* 0x0000001100117221 */ /* 0x008fca0000000000 */
[----:B------:R3:W-:Y:S04]  /*06d0*/  STG.E desc[UR4][R4.64], R17 ;  /* 0x0000001104007986 */ /* 0x0007e8000c101904 */
[----:B--2---:R-:W2:Y:S04]  /*06e0*/  LDG.E R13, desc[UR4][R6.64] ;  /* 0x00000004060d7981 */ /* 0x004ea8000c1e1900 */
[----:B-1----:R-:W2:Y:S04]  /*06f0*/  LDG.E R0, desc[UR4][R8.64] ;  /* 0x0000000408007981 */ /* 0x002ea8000c1e1900 */
[----:B------:R-:W4:Y:S01]  /*0700*/  LDG.E R10, desc[UR4][R8.64+0x4] ;  /* 0x00000404080a7981 */ /* 0x000f22000c1e1900 */
[----:B--2---:R-:W-:-:S05]  /*0710*/  FFMA R0, R13, R13, R0 ;  /* 0x0000000d0d007223 */ /* 0x004fca0000000000 */
[----:B------:R3:W-:Y:S04]  /*0720*/  STG.E desc[UR4][R8.64], R0 ;  /* 0x0000000008007986 */ /* 0x0007e8000c101904 */
[----:B0-----:R-:W4:Y:S01]  /*0730*/  LDG.E R11, desc[UR4][R4.64] ;  /* 0x00000004040b7981 */ /* 0x001f22000c1e1900 */
[----:B------:R3:W0:Y:S01]  /*0740*/  MUFU.RSQ R13, R0 ;  /* 0x00000000000d7308 */ /* 0x0006220000001400 */
[----:B----4-:R-:W-:-:S05]  /*0750*/  FFMA R11, R11, R11, R10 ;  /* 0x0000000b0b0b7223 */ /* 0x010fca000000000a */
[----:B------:R3:W-:Y:S04]  /*0760*/  STG.E desc[UR4][R8.64+0x4], R11 ;  /* 0x0000040b08007986 */ /* 0x0007e8000c101904 */
[----:B------:R3:W5:Y:S01]  /*0770*/  LDG.E R2, desc[UR4][R2.64] ;  /* 0x0000000402027981 */ /* 0x000762000c1e1900 */
[----:B------:R-:W-:-:S04]  /*0780*/  IADD3 R10, PT, PT, R0, -0xd000000, RZ ;  /* 0xf3000000000a7810 */ /* 0x000fc80007ffe0ff */
[----:B------:R-:W-:-:S13]  /*0790*/  ISETP.GT.U32.AND P0, PT, R10, 0x727fffff, PT ;  /* 0x727fffff0a00780c */ /* 0x000fda0003f04070 */
[----:B0--3--:R-:W-:Y:S05]  /*07a0*/  @!P0 BRA `(.L_x_0) ;  /* 0x00000000000c8947 */ /* 0x009fea0003800000 */
[----:B------:R-:W-:-:S07]  /*07b0*/  MOV R6, 0x7d0 ;  /* 0x000007d000067802 */ /* 0x000fce0000000f00 */
[----:B-----5:R-:W-:Y:S05]  /*07c0*/  CALL.REL.NOINC `($__internal_1_$__cuda_sm20_sqrt_rn_f32_slowpath) ;  /* 0x00000004009c7944 */ /* 0x020fea0003c00000 */
[----:B------:R-:W-:Y:S05]  /*07d0*/  BRA `(.L_x_1) ;  /* 0x0000000000107947 */ /* 0x000fea0003800000 */
.L_x_0:
[----:B------:R-:W-:Y:S01]  /*07e0*/  FMUL.FTZ R3, R0, R13 ;  /* 0x0000000d00037220 */ /* 0x000fe20000410000 */
[----:B------:R-:W-:-:S03]  /*07f0*/  FMUL.FTZ R13, R13, 0.5 ;  /* 0x3f0000000d0d7820 */ /* 0x000fc60000410000 */
[----:B------:R-:W-:-:S04]  /*0800*/  FFMA R0, -R3, R3, R0 ;  /* 0x0000000303007223 */ /* 0x000fc80000000100 */
[----:B------:R-:W-:-:S07]  /*0810*/  FFMA R0, R0, R13, R3 ;  /* 0x0000000d00007223 */ /* 0x000fce0000000003 */
.L_x_1:
[----:B------:R-:W-:-:S04]  /*0820*/  IADD3 R3, PT, PT, R0, 0x1800000, RZ ;  /* 0x0180000000037810 */ /* 0x000fc80007ffe0ff */
[----:B------:R-:W-:-:S04]  /*0830*/  LOP3.LUT R3, R3, 0x7f800000, RZ, 0xc0, !PT ;  /* 0x7f80000003037812 */ /* 0x000fc800078ec0ff */
[----:B------:R-:W-:-:S13]  /*0840*/  ISETP.GT.U32.AND P0, PT, R3, 0x1ffffff, PT ;  /* 0x01ffffff0300780c */ /* 0x000fda0003f04070 */
[----:B------:R-:W-:Y:S05]  /*0850*/  @P0 BRA `(.L_x_2) ;  /* 0x00000000000c0947 */ /* 0x000fea0003800000 */
[----:B------:R-:W-:-:S07]  /*0860*/  MOV R4, 0x880 ;  /* 0x0000088000047802 */ /* 0x000fce0000000f00 */
[----:B-----5:R-:W-:Y:S05]  /*0870*/  CALL.REL.NOINC `($__internal_0_$__cuda_sm20_rcp_rn_f32_slowpath) ;  /* 0x0000000000a47944 */ /* 0x020fea0003c00000 */
[----:B------:R-:W-:Y:S05]  /*0880*/  BRA `(.L_x_3) ;  /* 0x0000000000107947 */ /* 0x000fea0003800000 */
.L_x_2:
[----:B------:R-:W0:Y:S02]  /*0890*/  MUFU.RCP R3, R0 ;  /* 0x0000000000037308 */ /* 0x000e240000001000 */
[----:B0-----:R-:W-:-:S04]  /*08a0*/  FFMA R4, R3, R0, -1 ;  /* 0xbf80000003047423 */ /* 0x001fc80000000000 */
[----:B------:R-:W-:-:S04]  /*08b0*/  FADD.FTZ R4, -R4, -RZ ;  /* 0x800000ff04047221 */ /* 0x000fc80000010100 */
[----:B------:R-:W-:-:S07]  /*08c0*/  FFMA R3, R3, R4, R3 ;  /* 0x0000000403037223 */ /* 0x000fce0000000003 */
.L_x_3:
[----:B------:R-:W0:Y:S02]  /*08d0*/  LDC.64 R4, c[0x0][0x390] ;  /* 0x0000e400ff047b82 */ /* 0x000e240000000a00 */
[----:B0-----:R-:W2:Y:S06]  /*08e0*/  LDG.E R5, desc[UR4][R4.64] ;  /* 0x0000000404057981 */ /* 0x001eac000c1e1900 */
[----:B------:R-:W0:Y:S08]  /*08f0*/  LDC.64 R6, c[0x0][0x3a0] ;  /* 0x0000e800ff067b82 */ /* 0x000e300000000a00 */
[----:B------:R-:W1:Y:S01]  /*0900*/  LDC.64 R8, c[0x0][0x3a8] ;  /* 0x0000ea00ff087b82 */ /* 0x000e620000000a00 */
[----:B--2--5:R-:W-:-:S02]  /*0910*/  FFMA R3, R5, -R3, R2 ;  /* 0x8000000305037223 */ /* 0x024fc40000000002 */
[----:B0-----:R0:W5:Y:S04]  /*0920*/  LDG.E R2, desc[UR4][R6.64+0x4] ;  /* 0x0000040406027981 */ /* 0x001168000c1e1900 */
[----:B------:R0:W-:Y:S04]  /*0930*/  STG.E desc[UR4][R6.64], R3 ;  /* 0x0000000306007986 */ /* 0x0001e8000c101904 */
[----:B-1----:R-:W2:Y:S02]  /*0940*/  LDG.E R0, desc[UR4][R8.64+0x4] ;  /* 0x0000040408007981 */ /* 0x002ea4000c1e1900 */
[----:B--2---:R-:W-:Y:S01]  /*0950*/  IADD3 R10, PT, PT, R0, -0xd000000, RZ ;  /* 0xf3000000000a7810 */ /* 0x004fe20007ffe0ff */
[----:B------:R0:W1:Y:S03]  /*0960*/  MUFU.RSQ R11, R0 ;  /* 0x00000000000b7308 */ /* 0x0000660000001400 */
[----:B------:R-:W-:-:S13]  /*0970*/  ISETP.GT.U32.AND P0, PT, R10, 0x727fffff, PT ;  /* 0x727fffff0a00780c */ /* 0x000fda0003f04070 */
[----:B0-----:R-:W-:Y:S05]  /*0980*/  @!P0 BRA `(.L_x_4) ;  /* 0x00000000000c8947 */ /* 0x001fea0003800000 */
[----:B------:R-:W-:-:S07]  /*0990*/  MOV R6, 0x9b0 ;  /* 0x000009b000067802 */ /* 0x000fce0000000f00 */
[----:B-1---5:R-:W-:Y:S05]  /*09a0*/  CALL.REL.NOINC `($__internal_1_$__cuda_sm20_sqrt_rn_f32_slowpath) ;  /* 0x0000000400247944 */ /* 0x022fea0003c00000 */
[----:B------:R-:W-:Y:S05]  /*09b0*/  BRA `(.L_x_5) ;  /* 0x0000000000107947 */ /* 0x000fea0003800000 */
.L_x_4:
[----:B-1----:R-:W-:Y:S01]  /*09c0*/  FMUL.FTZ R3, R0, R11 ;  /* 0x0000000b00037220 */ /* 0x002fe20000410000 */
[----:B------:R-:W-:-:S03]  /*09d0*/  FMUL.FTZ R11, R11, 0.5 ;  /* 0x3f0000000b0b7820 */ /* 0x000fc60000410000 */
[----:B------:R-:W-:-:S04]  /*09e0*/  FFMA R0, -R3, R3, R0 ;  /* 0x0000000303007223 */ /* 0x000fc80000000100 */
[----:B------:R-:W-:-:S07]  /*09f0*/  FFMA R0, R0, R11, R3 ;  /* 0x0000000b00007223 */ /* 0x000fce0000000003 */
.L_x_5:
[----:B------:R-:W-:-:S04]  /*0a00*/  IADD3 R3, PT, PT, R0, 0x1800000, RZ ;  /* 0x0180000000037810 */ /* 0x000fc80007ffe0ff */
[----:B------:R-:W-:-:S04]  /*0a10*/  LOP3.LUT R3, R3, 0x7f800000, RZ, 0xc0, !PT ;  /* 0x7f80000003037812 */ /* 0x000fc800078ec0ff */
[----:B------:R-:W-:-:S13]  /*0a20*/  ISETP.GT.U32.AND P0, PT, R3, 0x1ffffff, PT ;  /* 0x01ffffff0300780c */ /* 0x000fda0003f04070 */
[----:B------:R-:W-:Y:S05]  /*0a30*/  @P0 BRA `(.L_x_6) ;  /* 0x00000000000c0947 */ /* 0x000fea0003800000 */
[----:B------:R-:W-:-:S07]  /*0a40*/  MOV R4, 0xa60 ;  /* 0x00000a6000047802 */ /* 0x000fce0000000f00 */
[----:B-----5:R-:W-:Y:S05]  /*0a50*/  CALL.REL.NOINC `($__internal_0_$__cuda_sm20_rcp_rn_f32_slowpath) ;  /* 0x00000000002c7944 */ /* 0x020fea0003c00000 */
[----:B------:R-:W-:Y:S05]  /*0a60*/  BRA `(.L_x_7) ;  /* 0x0000000000107947 */ /* 0x000fea0003800000 */
.L_x_6:
[----:B------:R-:W0:Y:S02]  /*0a70*/  MUFU.RCP R3, R0 ;  /* 0x0000000000037308 */ /* 0x000e240000001000 */
[----:B0-----:R-:W-:-:S04]  /*0a80*/  FFMA R4, R3, R0, -1 ;  /* 0xbf80000003047423 */ /* 0x001fc80000000000 */
[----:B------:R-:W-:-:S04]  /*0a90*/  FADD.FTZ R4, -R4, -RZ ;  /* 0x800000ff04047221 */ /* 0x000fc80000010100 */
[----:B------:R-:W-:-:S07]  /*0aa0*/  FFMA R3, R3, R4, R3 ;  /* 0x0000000403037223 */ /* 0x000fce0000000003 */
.L_x_7:
[----:B------:R-:W0:Y:S02]  /*0ab0*/  LDC.64 R4, c[0x0][0x398] ;  /* 0x0000e600ff047b82 */ /* 0x000e240000000a00 */
[----:B0-----:R-:W2:Y:S06]  /*0ac0*/  LDG.E R5, desc[UR4][R4.64] ;  /* 0x0000000404057981 */ /* 0x001eac000c1e1900 */
[----:B------:R-:W0:Y:S01]  /*0ad0*/  LDC.64 R6, c[0x0][0x3a0] ;  /* 0x0000e800ff067b82 */ /* 0x000e220000000a00 */
[----:B--2--5:R-:W-:-:S05]  /*0ae0*/  FFMA R3, R5, -R3, R2 ;  /* 0x8000000305037223 */ /* 0x024fca0000000002 */
[----:B0-----:R-:W-:Y:S01]  /*0af0*/  STG.E desc[UR4][R6.64+0x4], R3 ;  /* 0x0000040306007986 */ /* 0x001fe2000c101904 */
[----:B------:R-:W-:Y:S05]  /*0b00*/  EXIT ;  /* 0x000000000000794d */ /* 0x000fea0003800000 */
        .weak           $__internal_0_$__cuda_sm20_rcp_rn_f32_slowpath
        .type           $__internal_0_$__cuda_sm20_rcp_rn_f32_slowpath,@function
        .size           $__internal_0_$__cuda_sm20_rcp_rn_f32_slowpath,($__internal_1_$__cuda_sm20_sqrt_rn_f32_slowpath - $__internal_0_$__cuda_sm20_rcp_rn_f32_slowpath)
$__internal_0_$__cuda_sm20_rcp_rn_f32_slowpath:
[----:B------:R-:W-:-:S04]  /*0b10*/  SHF.L.U32 R3, R0, 0x1, RZ ;  /* 0x0000000100037819 */ /* 0x000fc800000006ff */
[----:B------:R-:W-:-:S04]  /*0b20*/  SHF.R.U32.HI R9, RZ, 0x18, R3 ;  /* 0x00000018ff097819 */ /* 0x000fc80000011603 */
[----:B------:R-:W-:-:S13]  /*0b30*/  ISETP.NE.U32.AND P0, PT, R9, RZ, PT ;  /* 0x000000ff0900720c */ /* 0x000fda0003f05070 */
[----:B------:R-:W-:Y:S05]  /*0b40*/  @P0 BRA `(.L_x_8) ;  /* 0x00000000002c0947 */ /* 0x000fea0003800000 */
[----:B------:R-:W-:-:S04]  /*0b50*/  SHF.L.U32 R3, R0, 0x1, RZ ;  /* 0x0000000100037819 */ /* 0x000fc800000006ff */
[----:B------:R-:W-:-:S13]  /*0b60*/  ISETP.NE.AND P0, PT, R3, RZ, PT ;  /* 0x000000ff0300720c */ /* 0x000fda0003f05270 */
[----:B------:R2:W3:Y:S01]  /*0b70*/  @!P0 MUFU.RCP R3, R0 ;  /* 0x0000000000038308 */ /* 0x0004e20000001000 */
[----:B------:R-:W-:Y:S05]  /*0b80*/  @!P0 BRA `(.L_x_9) ;  /* 0x0000000000a48947 */ /* 0x000fea0003800000 */
[----:B------:R-:W-:-:S04]  /*0b90*/  FFMA R5, R0, 1.84467440737095516160e+19, RZ ;  /* 0x5f80000000057823 */ /* 0x000fc800000000ff */
[----:B--2---:R-:W3:Y:S02]  /*0ba0*/  MUFU.RCP R0, R5 ;  /* 0x0000000500007308 */ /* 0x004ee40000001000 */
[----:B---3--:R-:W-:-:S04]  /*0bb0*/  FFMA R3, R5, R0, -1 ;  /* 0xbf80000005037423 */ /* 0x008fc80000000000 */
[----:B------:R-:W-:-:S04]  /*0bc0*/  FADD.FTZ R3, -R3, -RZ ;  /* 0x800000ff03037221 */ /* 0x000fc80000010100 */
[----:B------:R-:W-:-:S04]  /*0bd0*/  FFMA R0, R0, R3, R0 ;  /* 0x0000000300007223 */ /* 0x000fc80000000000 */
[----:B------:R-:W-:Y:S01]  /*0be0*/  FFMA R3, R0, 1.84467440737095516160e+19, RZ ;  /* 0x5f80000000037823 */ /* 0x000fe200000000ff */
[----:B------:R-:W-:Y:S06]  /*0bf0*/  BRA `(.L_x_9) ;  /* 0x0000000000887947 */ /* 0x000fec0003800000 */
.L_x_8:
[----:B------:R-:W-:-:S04]  /*0c00*/  IADD3 R11, PT, PT, R9, -0xfd, RZ ;  /* 0xffffff03090b7810 */ /* 0x000fc80007ffe0ff */
[----:B------:R-:W-:-:S13]  /*0c10*/  ISETP.GT.U32.AND P0, PT, R11, 0x1, PT ;  /* 0x000000010b00780c */ /* 0x000fda0003f04070 */
[----:B------:R-:W-:Y:S05]  /*0c20*/  @P0 BRA `(.L_x_10) ;  /* 0x0000000000780947 */ /* 0x000fea0003800000 */
[----:B------:R-:W-:Y:S01]  /*0c30*/  LOP3.LUT R3, R0, 0x7fffff, RZ, 0xc0, !PT ;  /* 0x007fffff00037812 */ /* 0x000fe200078ec0ff */
[----:B------:R-:W-:-:S03]  /*0c40*/  HFMA2 R8, -RZ, RZ, 0, 1.78813934326171875e-07 ;  /* 0x00000003ff087431 */ /* 0x000fc600000001ff */
[----:B------:R-:W-:-:S04]  /*0c50*/  LOP3.LUT R3, R3, 0x3f800000, RZ, 0xfc, !PT ;  /* 0x3f80000003037812 */ /* 0x000fc800078efcff */
[----:B------:R-:W0:Y:S01]  /*0c60*/  MUFU.RCP R6, R3 ;  /* 0x0000000300067308 */ /* 0x000e220000001000 */
[----:B------:R-:W-:Y:S01]  /*0c70*/  SHF.L.U32 R8, R8, R11, RZ ;  /* 0x0000000b08087219 */ /* 0x000fe200000006ff */
[----:B0-----:R-:W-:-:S04]  /*0c80*/  FFMA R5, R3, R6, -1 ;  /* 0xbf80000003057423 */ /* 0x001fc80000000006 */
[----:B------:R-:W-:-:S04]  /*0c90*/  FADD.FTZ R5, -R5, -RZ ;  /* 0x800000ff05057221 */ /* 0x000fc80000010100 */
[CCC-:B------:R-:W-:Y:S01]  /*0ca0*/  FFMA.RM R7, R6.reuse, R5.reuse, R6.reuse ;  /* 0x0000000506077223 */ /* 0x1c0fe20000004006 */
[----:B------:R-:W-:-:S04]  /*0cb0*/  FFMA.RP R6, R6, R5, R6 ;  /* 0x0000000506067223 */ /* 0x000fc80000008006 */
[C---:B------:R-:W-:Y:S02]  /*0cc0*/  LOP3.LUT R5, R7.reuse, 0x7fffff, RZ, 0xc0, !PT ;  /* 0x007fffff07057812 */ /* 0x040fe400078ec0ff */
[----:B------:R-:W-:Y:S02]  /*0cd0*/  FSETP.NEU.FTZ.AND P0, PT, R7, R6, PT ;  /* 0x000000060700720b */ /* 0x000fe40003f1d000 */
[----:B------:R-:W-:Y:S02]  /*0ce0*/  LOP3.LUT R5, R5, 0x800000, RZ, 0xfc, !PT ;  /* 0x0080000005057812 */ /* 0x000fe400078efcff */
[----:B------:R-:W-:Y:S02]  /*0cf0*/  SEL R6, RZ, 0xffffffff, !P0 ;  /* 0xffffffffff067807 */ /* 0x000fe40004000000 */
[----:B------:R-:W-:Y:S02]  /*0d00*/  LOP3.LUT R8, R8, R5, RZ, 0xc0, !PT ;  /* 0x0000000508087212 */ /* 0x000fe400078ec0ff */
[----:B------:R-:W-:-:S02]  /*0d10*/  IADD3 R6, PT, PT, -R6, RZ, RZ ;  /* 0x000000ff06067210 */ /* 0x000fc40007ffe1ff */
[-C--:B------:R-:W-:Y:S02]  /*0d20*/  SHF.R.U32.HI R8, RZ, R11.reuse, R8 ;  /* 0x0000000bff087219 */ /* 0x080fe40000011608 */
[----:B------:R-:W-:Y:S02]  /*0d30*/  LOP3.LUT P1, RZ, R6, R11, R5, 0xf8, !PT ;  /* 0x0000000b06ff7212 */ /* 0x000fe4000782f805 */
[C---:B------:R-:W-:Y:S02]  /*0d40*/  LOP3.LUT P0, RZ, R8.reuse, 0x1, RZ, 0xc0, !PT ;  /* 0x0000000108ff7812 */ /* 0x040fe4000780c0ff */
[----:B------:R-:W-:Y:S02]  /*0d50*/  LOP3.LUT P2, RZ, R8, 0x2, RZ, 0xc0, !PT ;  /* 0x0000000208ff7812 */ /* 0x000fe4000784c0ff */
[----:B------:R-:W-:Y:S02]  /*0d60*/  IADD3 R6, PT, PT, R9, -0xfc, RZ ;  /* 0xffffff0409067810 */ /* 0x000fe40007ffe0ff */
[----:B------:R-:W-:-:S02]  /*0d70*/  PLOP3.LUT P0, PT, P0, P1, P2, 0xe0, 0x0 ;  /* 0x000000000000781c */ /* 0x000fc40000703c20 */
[----:B------:R-:W-:Y:S02]  /*0d80*/  LOP3.LUT P1, RZ, R0, 0x7fffff, RZ, 0xc0, !PT ;  /* 0x007fffff00ff7812 */ /* 0x000fe4000782c0ff */
[----:B------:R-:W-:-:S04]  /*0d90*/  SEL R3, RZ, 0x1, !P0 ;  /* 0x00000001ff037807 */ /* 0x000fc80004000000 */
[----:B------:R-:W-:-:S04]  /*0da0*/  IADD3 R3, PT, PT, -R3, RZ, RZ ;  /* 0x000000ff03037210 */ /* 0x000fc80007ffe1ff */
[----:B------:R-:W-:Y:S02]  /*0db0*/  ISETP.GE.AND P0, PT, R3, RZ, PT ;  /* 0x000000ff0300720c */ /* 0x000fe40003f06270 */
[----:B------:R-:W-:-:S11]  /*0dc0*/  SHF.R.U32.HI R3, RZ, R6, R5 ;  /* 0x00000006ff037219 */ /* 0x000fd60000011605 */
[----:B------:R-:W-:-:S04]  /*0dd0*/  @!P0 IADD3 R3, PT, PT, R3, 0x1, RZ ;  /* 0x0000000103038810 */ /* 0x000fc80007ffe0ff */
[----:B------:R-:W-:-:S04]  /*0de0*/  @!P1 SHF.L.U32 R3, R3, 0x1, RZ ;  /* 0x0000000103039819 */ /* 0x000fc800000006ff */
[----:B------:R-:W-:Y:S01]  /*0df0*/  LOP3.LUT R3, R3, 0x80000000, R0, 0xf8, !PT ;  /* 0x8000000003037812 */ /* 0x000fe200078ef800 */
[----:B------:R-:W-:Y:S06]  /*0e00*/  BRA `(.L_x_9) ;  /* 0x0000000000047947 */ /* 0x000fec0003800000 */
.L_x_10:
[----:B------:R0:W1:Y:S02]  /*0e10*/  MUFU.RCP R3, R0 ;  /* 0x0000000000037308 */ /* 0x0000640000001000 */
.L_x_9:
[----:B------:R-:W-:-:S04]  /*0e20*/  MOV R5, 0x0 ;  /* 0x0000000000057802 */ /* 0x000fc80000000f00 */
[----:B0123--:R-:W-:Y:S05]  /*0e30*/  RET.REL.NODEC R4 `(_Z5gd_cuPfS_S_S_S_S_) ;  /* 0xfffffff004707950 */ /* 0x00ffea0003c3ffff */
        .weak           $__internal_1_$__cuda_sm20_sqrt_rn_f32_slowpath
        .type           $__internal_1_$__cuda_sm20_sqrt_rn_f32_slowpath,@function
        .size           $__internal_1_$__cuda_sm20_sqrt_rn_f32_slowpath,(.L_x_13 - $__internal_1_$__cuda_sm20_sqrt_rn_f32_slowpath)
$__internal_1_$__cuda_sm20_sqrt_rn_f32_slowpath:
[----:B------:R-:W-:-:S13]  /*0e40*/  LOP3.LUT P0, RZ, R0, 0x7fffffff, RZ, 0xc0, !PT ;  /* 0x7fffffff00ff7812 */ /* 0x000fda000780c0ff */
[----:B------:R-:W-:Y:S01]  /*0e50*/  @!P0 MOV R3, R0 ;  /* 0x0000000000038202 */ /* 0x000fe20000000f00 */
[----:B------:R-:W-:Y:S06]  /*0e60*/  @!P0 BRA `(.L_x_11) ;  /* 0x0000000000448947 */ /* 0x000fec0003800000 */
[----:B------:R-:W-:-:S13]  /*0e70*/  FSETP.GEU.FTZ.AND P0, PT, R0, RZ, PT ;  /* 0x000000ff0000720b */ /* 0x000fda0003f1e000 */
[----:B------:R-:W-:Y:S01]  /*0e80*/  @!P0 MOV R3, 0x7fffffff ;  /* 0x7fffffff00038802 */ /* 0x000fe20000000f00 */
[----:B------:R-:W-:Y:S06]  /*0e90*/  @!P0 BRA `(.L_x_11) ;  /* 0x0000000000388947 */ /* 0x000fec0003800000 */
[----:B------:R-:W-:-:S13]  /*0ea0*/  FSETP.GTU.FTZ.AND P0, PT, |R0|, +INF , PT ;  /* 0x7f8000000000780b */ /* 0x000fda0003f1c200 */
[----:B------:R-:W-:Y:S01]  /*0eb0*/  @P0 FADD.FTZ R3, R0, 1 ;  /* 0x3f80000000030421 */ /* 0x000fe20000010000 */
[----:B------:R-:W-:Y:S06]  /*0ec0*/  @P0 BRA `(.L_x_11) ;  /* 0x00000000002c0947 */ /* 0x000fec0003800000 */
[----:B------:R-:W-:-:S13]  /*0ed0*/  FSETP.NEU.FTZ.AND P0, PT, |R0|, +INF , PT ;  /* 0x7f8000000000780b */ /* 0x000fda0003f1d200 */
[----:B------:R-:W-:Y:S01]  /*0ee0*/  @!P0 MOV R3, R0 ;  /* 0x0000000000038202 */ /* 0x000fe20000000f00 */
[----:B------:R-:W-:Y:S06]  /*0ef0*/  @!P0 BRA `(.L_x_11) ;  /* 0x0000000000208947 */ /* 0x000fec0003800000 */
[----:B------:R-:W-:-:S04]  /*0f00*/  FFMA R0, R0, 1.84467440737095516160e+19, RZ ;  /* 0x5f80000000007823 */ /* 0x000fc800000000ff */
[----:B------:R-:W0:Y:S02]  /*0f10*/  MUFU.RSQ R3, R0 ;  /* 0x0000000000037308 */ /* 0x000e240000001400 */
[----:B0-----:R-:W-:Y:S01]  /*0f20*/  FMUL.FTZ R5, R0, R3 ;  /* 0x0000000300057220 */ /* 0x001fe20000410000 */
[----:B------:R-:W-:-:S03]  /*0f30*/  FMUL.FTZ R3, R3, 0.5 ;  /* 0x3f00000003037820 */ /* 0x000fc60000410000 */
[----:B------:R-:W-:-:S04]  /*0f40*/  FADD.FTZ R4, -R5, -RZ ;  /* 0x800000ff05047221 */ /* 0x000fc80000010100 */
[----:B------:R-:W-:-:S04]  /*0f50*/  FFMA R4, R5, R4, R0 ;  /* 0x0000000405047223 */ /* 0x000fc80000000000 */
[----:B------:R-:W-:-:S04]  /*0f60*/  FFMA R3, R4, R3, R5 ;  /* 0x0000000304037223 */ /* 0x000fc80000000005 */
[----:B------:R-:W-:-:S07]  /*0f70*/  FMUL.FTZ R3, R3, 2.3283064365386962891e-10 ;  /* 0x2f80000003037820 */ /* 0x000fce0000410000 */
.L_x_11:
[----:B------:R-:W-:Y:S01]  /*0f80*/  HFMA2 R5, -RZ, RZ, 0, 0 ;  /* 0x00000000ff057431 */ /* 0x000fe200000001ff */
[----:B------:R-:W-:Y:S02]  /*0f90*/  MOV R4, R6 ;  /* 0x0000000600047202 */ /* 0x000fe40000000f00 */
[----:B------:R-:W-:Y:S02]  /*0fa0*/  MOV R0, R3 ;  /* 0x0000000300007202 */ /* 0x000fe40000000f00 */
[----:B------:R-:W-:Y:S05]  /*0fb0*/  RET.REL.NODEC R4 `(_Z5gd_cuPfS_S_S_S_S_) ;  /* 0xfffffff004107950 */ /* 0x000fea0003c3ffff */
.L_x_12:
[----:B------:R-:W-:-:S00]  /*0fc0*/  BRA `(.L_x_12) ;  /* 0xfffffffc00fc7947 */ /* 0x000fc0000383ffff */
[----:B------:R-:W-:-:S00]  /*0fd0*/  NOP ;  /* 0x0000000000007918 */ /* 0x000fc00000000000 */
        /* <DEDUP_REMOVED lines=10> */
.L_x_13:


//--------------------- .nv.shared.reserved.0     --------------------------
	.section	.nv.shared.reserved.0,"aw",@nobits
	.weak		__nv_reservedSMEM_offset_0_alias
	.size		__nv_reservedSMEM_offset_0_alias, 0, 64
	.other		__nv_reservedSMEM_offset_0_alias,@"STO_CUDA_RESERVED_SHARED STV_DEFAULT"
__nv_reservedSMEM_offset_0_alias:
	.zero		0
	.zero		64


//--------------------- .nv.constant0._Z5gd_cuPfS_S_S_S_S_ --------------------------
	.section	.nv.constant0._Z5gd_cuPfS_S_S_S_S_,"a",@progbits
	.sectionflags	@""
	.align	4
.nv.constant0._Z5gd_cuPfS_S_S_S_S_:
	.zero		944


//--------------------- SYMBOLS --------------------------

	.type		.nv.reservedSmem.offset0,@object
	.size		.nv.reservedSmem.offset0,0x4
